	.headerflags	@"EF_CUDA_TEXMODE_UNIFIED EF_CUDA_64BIT_ADDRESS EF_CUDA_ACCELERATORS EF_CUDA_SM90 EF_CUDA_VIRTUAL_SM(EF_CUDA_SM90)"
	.elftype	@"ET_EXEC"


//--------------------- .nv.info                  --------------------------
	.section	.nv.info,"",@"SHT_CUDA_INFO"
	.align	4


	//----- nvinfo : EIATTR_REGCOUNT
	.align		4
        /*0000*/ 	.byte	0x04, 0x2f
        /*0002*/ 	.short	(.L_1 - .L_0)
	.align		4
.L_0:
        /*0004*/ 	.word	index@(triton_poi_fused_0)
        /*0008*/ 	.word	0x0000001a


	//----- nvinfo : EIATTR_MIN_STACK_SIZE
	.align		4
.L_1:
        /*000c*/ 	.byte	0x04, 0x12
        /*000e*/ 	.short	(.L_3 - .L_2)
	.align		4
.L_2:
        /*0010*/ 	.word	index@(triton_poi_fused_0)
        /*0014*/ 	.word	0x00000000


	//----- nvinfo : EIATTR_FRAME_SIZE
	.align		4
.L_3:
        /*0018*/ 	.byte	0x04, 0x11
        /*001a*/ 	.short	(.L_5 - .L_4)
	.align		4
.L_4:
        /*001c*/ 	.word	index@(triton_poi_fused_0)
        /*0020*/ 	.word	0x00000000


	//----- nvinfo : EIATTR_MIN_STACK_SIZE
	.align		4
.L_5:
        /*0024*/ 	.byte	0x04, 0x12
        /*0026*/ 	.short	(.L_7 - .L_6)
	.align		4
.L_6:
        /*0028*/ 	.word	index@(triton_poi_fused_0)
        /*002c*/ 	.word	0x00000000
.L_7:


//--------------------- .nv.info.triton_poi_fused_0 --------------------------
	.section	.nv.info.triton_poi_fused_0,"",@"SHT_CUDA_INFO"
	.sectionflags	@""
	.align	4


	//----- nvinfo : EIATTR_CUDA_API_VERSION
	.align		4
        /*0000*/ 	.byte	0x04, 0x37
        /*0002*/ 	.short	(.L_9 - .L_8)
.L_8:
        /*0004*/ 	.word	0x0000007c


	//----- nvinfo : EIATTR_KPARAM_INFO
	.align		4
.L_9:
        /*0008*/ 	.byte	0x04, 0x17
        /*000a*/ 	.short	(.L_11 - .L_10)
.L_10:
        /*000c*/ 	.word	0x00000000
        /*0010*/ 	.short	0x0003
        /*0012*/ 	.short	0x0014
        /*0014*/ 	.byte	0x00, 0xf0, 0x11, 0x00


	//----- nvinfo : EIATTR_KPARAM_INFO
	.align		4
.L_11:
        /*0018*/ 	.byte	0x04, 0x17
        /*001a*/ 	.short	(.L_13 - .L_12)
.L_12:
        /*001c*/ 	.word	0x00000000
        /*0020*/ 	.short	0x0002
        /*0022*/ 	.short	0x0010
        /*0024*/ 	.byte	0x00, 0xf0, 0x11, 0x00


	//----- nvinfo : EIATTR_KPARAM_INFO
	.align		4
.L_13:
        /*0028*/ 	.byte	0x04, 0x17
        /*002a*/ 	.short	(.L_15 - .L_14)
.L_14:
        /*002c*/ 	.word	0x00000000
        /*0030*/ 	.short	0x0001
        /*0032*/ 	.short	0x0008
        /*0034*/ 	.byte	0x00, 0xf4, 0x21, 0x00


	//----- nvinfo : EIATTR_KPARAM_INFO
	.align		4
.L_15:
        /*0038*/ 	.byte	0x04, 0x17
        /*003a*/ 	.short	(.L_17 - .L_16)
.L_16:
        /*003c*/ 	.word	0x00000000
        /*0040*/ 	.short	0x0000
        /*0042*/ 	.short	0x0000
        /*0044*/ 	.byte	0x00, 0xf4, 0x21, 0x00


	//----- nvinfo : EIATTR_SPARSE_MMA_MASK
	.align		4
.L_17:
        /*0048*/ 	.byte	0x03, 0x50
        /*004a*/ 	.short	0x0000


	//----- nvinfo : EIATTR_MAXREG_COUNT
	.align		4
        /*004c*/ 	.byte	0x03, 0x1b
        /*004e*/ 	.short	0x00ff


	//----- nvinfo : EIATTR_EXIT_INSTR_OFFSETS
	.align		4
        /*0050*/ 	.byte	0x04, 0x1c
        /*0052*/ 	.short	(.L_19 - .L_18)


	//   ....[0]....
.L_18:
        /*0054*/ 	.word	0x000004b0


	//   ....[1]....
        /*0058*/ 	.word	0x00000510


	//----- nvinfo : EIATTR_REQNTID
	.align		4
.L_19:
        /*005c*/ 	.byte	0x04, 0x10
        /*005e*/ 	.short	(.L_21 - .L_20)
.L_20:
        /*0060*/ 	.word	0x00000080
        /*0064*/ 	.word	0x00000001
        /*0068*/ 	.word	0x00000001


	//----- nvinfo : EIATTR_CBANK_PARAM_SIZE
	.align		4
.L_21:
        /*006c*/ 	.byte	0x03, 0x19
        /*006e*/ 	.short	0x0018


	//----- nvinfo : EIATTR_PARAM_CBANK
	.align		4
        /*0070*/ 	.byte	0x04, 0x0a
        /*0072*/ 	.short	(.L_23 - .L_22)
	.align		4
.L_22:
        /*0074*/ 	.word	index@(.nv.constant0.triton_poi_fused_0)
        /*0078*/ 	.short	0x0210
        /*007a*/ 	.short	0x0018


	//----- nvinfo : EIATTR_SW_WAR
	.align		4
.L_23:
        /*007c*/ 	.byte	0x04, 0x36
        /*007e*/ 	.short	(.L_25 - .L_24)
.L_24:
        /*0080*/ 	.word	0x00000008
.L_25:


//--------------------- .nv.callgraph             --------------------------
	.section	.nv.callgraph,"",@"SHT_CUDA_CALLGRAPH"
	.align	4
	.sectionentsize	8
	.align		4
        /*0000*/ 	.word	0x00000000
	.align		4
        /*0004*/ 	.word	0xffffffff
	.align		4
        /*0008*/ 	.word	0x00000000
	.align		4
        /*000c*/ 	.word	0xfffffffe
	.align		4
        /*0010*/ 	.word	0x00000000
	.align		4
        /*0014*/ 	.word	0xfffffffd
	.align		4
        /*0018*/ 	.word	0x00000000
	.align		4
        /*001c*/ 	.word	0xfffffffc


//--------------------- .text.triton_poi_fused_0  --------------------------
	.section	.text.triton_poi_fused_0,"ax",@progbits
	.sectionflags	@"SHF_BARRIERS=1"
	.align	128
        .global         triton_poi_fused_0
        .type           triton_poi_fused_0,@function
        .size           triton_poi_fused_0,(.L_x_1 - triton_poi_fused_0)
        .other          triton_poi_fused_0,@"STO_CUDA_ENTRY STV_DEFAULT"
triton_poi_fused_0:
.text.triton_poi_fused_0:
[----:B------:R-:W0:Y:S02]  /*0000*/  LDC R1, c[0x0][0x28] ;  /* 0x00000a00ff017b82 */ /* 0x000e240000000800 */
[----:B------:R-:W1:Y:S01]  /*0010*/  S2R R18, SR_TID.X ;  /* 0x0000000000127919 */ /* 0x000e620000002100 */
[----:B------:R-:W2:Y:S01]  /*0020*/  LDC.64 R4, c[0x0][0x210] ;  /* 0x00008400ff047b82 */ /* 0x000ea20000000a00 */
[----:B------:R-:W-:Y:S02]  /*0030*/  CS2R R8, SRZ ;  /* 0x0000000000087805 */ /* 0x000fe4000001ff00 */
[----:B------:R-:W-:Y:S01]  /*0040*/  CS2R R10, SRZ ;  /* 0x00000000000a7805 */ /* 0x000fe2000001ff00 */
[----:B------:R-:W3:Y:S01]  /*0050*/  S2R R17, SR_CTAID.Y ;  /* 0x0000000000117919 */ /* 0x000ee20000002600 */
[----:B------:R-:W-:Y:S01]  /*0060*/  ULDC.64 UR6, c[0x0][0x208] ;  /* 0x0000820000067ab9 */ /* 0x000fe20000000a00 */
[----:B------:R-:W4:Y:S01]  /*0070*/  S2R R3, SR_CTAID.X ;  /* 0x0000000000037919 */ /* 0x000f220000002500 */
[----:B-1----:R-:W-:Y:S01]  /*0080*/  SHF.R.U32.HI R0, RZ, 0x3, R18 ;  /* 0x00000003ff007819 */ /* 0x002fe20000011612 */
[----:B------:R-:W-:Y:S02]  /*0090*/  IMAD.SHL.U32 R2, R18, 0x4, RZ ;  /* 0x0000000412027824 */ /* 0x000fe400078e00ff */
[----:B---3--:R-:W-:Y:S01]  /*00a0*/  IMAD.SHL.U32 R17, R17, 0x20, RZ ;  /* 0x0000002011117824 */ /* 0x008fe200078e00ff */
[----:B------:R-:W-:Y:S01]  /*00b0*/  SGXT.U32 R0, R0, 0x4 ;  /* 0x000000040000781a */ /* 0x000fe20000000000 */
[----:B----4-:R-:W-:-:S03]  /*00c0*/  IMAD.SHL.U32 R3, R3, 0x20, RZ ;  /* 0x0000002003037824 */ /* 0x010fc600078e00ff */
[----:B------:R-:W-:Y:S02]  /*00d0*/  LOP3.LUT R6, R17, R0, RZ, 0xfc, !PT ;  /* 0x0000000011067212 */ /* 0x000fe400078efcff */
[----:B------:R-:W-:Y:S02]  /*00e0*/  LOP3.LUT R7, R17, 0x10, R0, 0xfe, !PT ;  /* 0x0000001011077812 */ /* 0x000fe400078efe00 */
[----:B------:R-:W-:Y:S02]  /*00f0*/  LOP3.LUT R12, R3, 0x1c, R2, 0xf8, !PT ;  /* 0x0000001c030c7812 */ /* 0x000fe400078ef802 */
[C---:B------:R-:W-:Y:S02]  /*0100*/  ISETP.GE.AND P0, PT, R6.reuse, 0x1100, PT ;  /* 0x000011000600780c */ /* 0x040fe40003f06270 */
[C---:B------:R-:W-:Y:S01]  /*0110*/  ISETP.GE.AND P1, PT, R7.reuse, 0x1100, PT ;  /* 0x000011000700780c */ /* 0x040fe20003f26270 */
[--C-:B------:R-:W-:Y:S02]  /*0120*/  IMAD R13, R6, 0x1000, R12.reuse ;  /* 0x00001000060d7824 */ /* 0x100fe400078e020c */
[----:B------:R-:W-:-:S02]  /*0130*/  IMAD R15, R7, 0x1000, R12 ;  /* 0x00001000070f7824 */ /* 0x000fc400078e020c */
[----:B--2---:R-:W-:Y:S01]  /*0140*/  IMAD.WIDE R12, R13, 0x4, R4 ;  /* 0x000000040d0c7825 */ /* 0x004fe200078e0204 */
[----:B------:R-:W-:-:S03]  /*0150*/  CS2R R6, SRZ ;  /* 0x0000000000067805 */ /* 0x000fc6000001ff00 */
[----:B------:R-:W-:Y:S01]  /*0160*/  IMAD.WIDE R14, R15, 0x4, R4 ;  /* 0x000000040f0e7825 */ /* 0x000fe200078e0204 */
[----:B------:R-:W-:Y:S01]  /*0170*/  CS2R R4, SRZ ;  /* 0x0000000000047805 */ /* 0x000fe2000001ff00 */
[----:B------:R1:W2:Y:S05]  /*0180*/  @!P0 LDG.E.EL.128 R8, desc[UR6][R12.64] ;  /* 0x000000060c088981 */ /* 0x0002aa000c2e1d00 */
[----:B------:R3:W4:Y:S01]  /*0190*/  @!P1 LDG.E.EL.128 R4, desc[UR6][R14.64] ;  /* 0x000000060e049981 */ /* 0x000722000c2e1d00 */
[----:B------:R-:W5:Y:S01]  /*01a0*/  S2UR UR5, SR_CgaCtaId ;  /* 0x00000000000579c3 */ /* 0x000f620000008800 */
[C---:B------:R-:W-:Y:S01]  /*01b0*/  IMAD.SHL.U32 R16, R18.reuse, 0x80, RZ ;  /* 0x0000008012107824 */ /* 0x040fe200078e00ff */
[----:B------:R-:W-:Y:S01]  /*01c0*/  UMOV UR4, 0x400 ;  /* 0x0000040000047882 */ /* 0x000fe20000000000 */
[----:B------:R-:W-:-:S03]  /*01d0*/  IMAD.SHL.U32 R18, R18, 0x2, RZ ;  /* 0x0000000212127824 */ /* 0x000fc600078e00ff */
[----:B------:R-:W-:Y:S02]  /*01e0*/  LOP3.LUT R19, R16, 0x380, RZ, 0xc0, !PT ;  /* 0x0000038010137812 */ /* 0x000fe400078ec0ff */
[----:B------:R-:W-:Y:S02]  /*01f0*/  LOP3.LUT R22, R18, 0xf0, RZ, 0xc0, !PT ;  /* 0x000000f012167812 */ /* 0x000fe400078ec0ff */
[C---:B-1----:R-:W-:Y:S02]  /*0200*/  LOP3.LUT R13, R19.reuse, 0x20, RZ, 0xfc, !PT ;  /* 0x00000020130d7812 */ /* 0x042fe400078efcff */
[C---:B------:R-:W-:Y:S02]  /*0210*/  LOP3.LUT R16, R19.reuse, 0x40, RZ, 0xfc, !PT ;  /* 0x0000004013107812 */ /* 0x040fe400078efcff */
[C---:B------:R-:W-:Y:S02]  /*0220*/  LOP3.LUT R12, R19.reuse, R0, RZ, 0xfc, !PT ;  /* 0x00000000130c7212 */ /* 0x040fe400078efcff */
[----:B---3--:R-:W-:Y:S01]  /*0230*/  LOP3.LUT R14, R19, 0x60, RZ, 0xfc, !PT ;  /* 0x00000060130e7812 */ /* 0x008fe200078efcff */
[----:B-----5:R-:W-:-:S06]  /*0240*/  UPRMT UR4, UR5, 0x654, UR4 ;  /* 0x0000065405047896 */ /* 0x020fcc0008000004 */
[----:B------:R-:W-:Y:S02]  /*0250*/  LEA.HI R19, R19, UR4, RZ, 0x1f ;  /* 0x0000000413137c11 */ /* 0x000fe4000f8ff8ff */
[----:B------:R-:W-:Y:S02]  /*0260*/  LEA.HI R13, R13, UR4, RZ, 0x1f ;  /* 0x000000040d0d7c11 */ /* 0x000fe4000f8ff8ff */
[----:B------:R-:W-:Y:S01]  /*0270*/  LEA.HI R15, R16, UR4, RZ, 0x1f ;  /* 0x00000004100f7c11 */ /* 0x000fe2000f8ff8ff */
[----:B------:R-:W-:Y:S01]  /*0280*/  IMAD R19, R12, 0x4, R19 ;  /* 0x000000040c137824 */ /* 0x000fe200078e0213 */
[----:B------:R-:W-:Y:S01]  /*0290*/  LEA.HI R23, R14, UR4, RZ, 0x1f ;  /* 0x000000040e177c11 */ /* 0x000fe2000f8ff8ff */
[----:B------:R-:W-:Y:S01]  /*02a0*/  IMAD R18, R12, 0x4, R13 ;  /* 0x000000040c127824 */ /* 0x000fe200078e020d */
[----:B------:R-:W-:Y:S01]  /*02b0*/  LOP3.LUT R16, R2, 0x1fc, RZ, 0xc0, !PT ;  /* 0x000001fc02107812 */ /* 0x000fe200078ec0ff */
[C---:B------:R-:W-:Y:S01]  /*02c0*/  IMAD R21, R12.reuse, 0x4, R15 ;  /* 0x000000040c157824 */ /* 0x040fe200078e020f */
[----:B------:R-:W-:Y:S01]  /*02d0*/  LOP3.LUT R2, R17, 0x1c, R2, 0xf8, !PT ;  /* 0x0000001c11027812 */ /* 0x000fe200078ef802 */
[----:B------:R-:W-:-:S02]  /*02e0*/  IMAD R20, R12, 0x4, R23 ;  /* 0x000000040c147824 */ /* 0x000fc400078e0217 */
[----:B------:R-:W-:Y:S01]  /*02f0*/  VIADD R13, R22, UR4 ;  /* 0x00000004160d7c36 */ /* 0x000fe20008000000 */
[C---:B------:R-:W-:Y:S01]  /*0300*/  ISETP.GE.AND P0, PT, R2.reuse, 0x1100, PT ;  /* 0x000011000200780c */ /* 0x040fe20003f06270 */
[----:B------:R-:W-:-:S04]  /*0310*/  IMAD.HI R17, R2, 0x78787879, RZ ;  /* 0x7878787902117827 */ /* 0x000fc800078e02ff */
[----:B------:R-:W-:Y:S01]  /*0320*/  IMAD R13, R16, 0x4, R13 ;  /* 0x00000004100d7824 */ /* 0x000fe200078e020d */
[----:B--2---:R-:W-:Y:S04]  /*0330*/  STS [R19], R8 ;  /* 0x0000000813007388 */ /* 0x004fe80000000800 */
[----:B------:R1:W-:Y:S04]  /*0340*/  STS [R18+0x80], R9 ;  /* 0x0000800912007388 */ /* 0x0003e80000000800 */
[----:B------:R2:W-:Y:S04]  /*0350*/  STS [R21+0x100], R10 ;  /* 0x0001000a15007388 */ /* 0x0005e80000000800 */
[----:B------:R-:W-:Y:S01]  /*0360*/  STS [R20+0x180], R11 ;  /* 0x0001800b14007388 */ /* 0x000fe20000000800 */
[----:B-1----:R-:W1:Y:S03]  /*0370*/  LDC.64 R8, c[0x0][0x218] ;  /* 0x00008600ff087b82 */ /* 0x002e660000000a00 */
[----:B----4-:R3:W-:Y:S01]  /*0380*/  STS [R19+0x40], R4 ;  /* 0x0000400413007388 */ /* 0x0107e20000000800 */
[----:B--2---:R-:W-:-:S03]  /*0390*/  SHF.R.U32.HI R10, RZ, 0x1f, R17 ;  /* 0x0000001fff0a7819 */ /* 0x004fc60000011611 */
[----:B------:R2:W-:Y:S01]  /*03a0*/  STS [R18+0xc0], R5 ;  /* 0x0000c00512007388 */ /* 0x0005e20000000800 */
[----:B------:R-:W-:-:S03]  /*03b0*/  LEA.HI.SX32 R17, R17, R10, 0x17 ;  /* 0x0000000a11117211 */ /* 0x000fc600078fbaff */
[----:B------:R-:W-:Y:S01]  /*03c0*/  STS [R21+0x140], R6 ;  /* 0x0001400615007388 */ /* 0x000fe20000000800 */
[----:B------:R-:W-:Y:S01]  /*03d0*/  LOP3.LUT R10, R16, 0x200, RZ, 0xfc, !PT ;  /* 0x00000200100a7812 */ /* 0x000fe200078efcff */
[----:B---3--:R-:W-:Y:S02]  /*03e0*/  IMAD R4, R17, -0x440, R2 ;  /* 0xfffffbc011047824 */ /* 0x008fe400078e0202 */
[----:B------:R3:W-:Y:S01]  /*03f0*/  STS [R20+0x1c0], R7 ;  /* 0x0001c00714007388 */ /* 0x0007e20000000800 */
[----:B------:R-:W-:Y:S01]  /*0400*/  LOP3.LUT R2, R3, R0, RZ, 0xfc, !PT ;  /* 0x0000000003027212 */ /* 0x000fe200078efcff */
[----:B------:R-:W-:Y:S01]  /*0410*/  IMAD R17, R17, 0x440000, R4 ;  /* 0x0044000011117824 */ /* 0x000fe200078e0204 */
[----:B------:R-:W-:Y:S01]  /*0420*/  BAR.SYNC.DEFER_BLOCKING 0x0 ;  /* 0x0000000000007b1d */ /* 0x000fe20000010000 */
[----:B------:R-:W-:Y:S02]  /*0430*/  SHF.R.U32.HI R10, RZ, 0x1, R10 ;  /* 0x00000001ff0a7819 */ /* 0x000fe4000001160a */
[----:B--2---:R-:W-:-:S02]  /*0440*/  IMAD R5, R2, 0x440, R17 ;  /* 0x0000044002057824 */ /* 0x004fc400078e0211 */
[----:B------:R-:W-:Y:S02]  /*0450*/  LOP3.LUT R10, R10, 0x1f0, RZ, 0xc0, !PT ;  /* 0x000001f00a0a7812 */ /* 0x000fe400078ec0ff */
[----:B-1----:R-:W-:-:S04]  /*0460*/  IMAD.WIDE R4, R5, 0x4, R8 ;  /* 0x0000000405047825 */ /* 0x002fc800078e0208 */
[----:B---3--:R-:W-:-:S04]  /*0470*/  VIADD R7, R10, UR4 ;  /* 0x000000040a077c36 */ /* 0x008fc80008000000 */
[----:B------:R-:W-:Y:S01]  /*0480*/  IMAD R7, R16, 0x4, R7 ;  /* 0x0000000410077824 */ /* 0x000fe200078e0207 */
[----:B------:R-:W1:Y:S04]  /*0490*/  LDS.128 R12, [R13] ;  /* 0x000000000d0c7984 */ /* 0x000e680000000c00 */
[----:B-1----:R1:W-:Y:S01]  /*04a0*/  @!P0 STG.E.128 desc[UR6][R4.64], R12 ;  /* 0x0000000c04008986 */ /* 0x0023e2000c101d06 */
[----:B------:R-:W-:Y:S05]  /*04b0*/  @P0 EXIT ;  /* 0x000000000000094d */ /* 0x000fea0003800000 */
[----:B-1----:R-:W0:Y:S01]  /*04c0*/  LDS.128 R4, [R7+0x800] ;  /* 0x0008000007047984 */ /* 0x002e220000000c00 */
[----:B------:R-:W-:-:S05]  /*04d0*/  LOP3.LUT R0, R3, 0x10, R0, 0xfe, !PT ;  /* 0x0000001003007812 */ /* 0x000fca00078efe00 */
[----:B------:R-:W-:-:S04]  /*04e0*/  IMAD R17, R0, 0x440, R17 ;  /* 0x0000044000117824 */ /* 0x000fc800078e0211 */
[----:B------:R-:W-:-:S05]  /*04f0*/  IMAD.WIDE R8, R17, 0x4, R8 ;  /* 0x0000000411087825 */ /* 0x000fca00078e0208 */
[----:B0-----:R-:W-:Y:S01]  /*0500*/  STG.E.128 desc[UR6][R8.64], R4 ;  /* 0x0000000408007986 */ /* 0x001fe2000c101d06 */
[----:B------:R-:W-:Y:S05]  /*0510*/  EXIT ;  /* 0x000000000000794d */ /* 0x000fea0003800000 */
.L_x_0:
[----:B------:R-:W-:-:S00]  /*0520*/  BRA `(.L_x_0) ;  /* 0xfffffffc00fc7947 */ /* 0x000fc0000383ffff */
[----:B------:R-:W-:-:S00]  /*0530*/  NOP ;  /* 0x0000000000007918 */ /* 0x000fc00000000000 */
        /* <DEDUP_REMOVED lines=12> */
.L_x_1:


//--------------------- .nv.shared.triton_poi_fused_0 --------------------------
	.section	.nv.shared.triton_poi_fused_0,"aw",@nobits
	.sectionflags	@""
	.align	16
	.zero		1024


//--------------------- .nv.constant0.triton_poi_fused_0 --------------------------
	.section	.nv.constant0.triton_poi_fused_0,"a",@progbits
	.sectionflags	@""
	.align	4
.nv.constant0.triton_poi_fused_0:
	.zero		552
